//
// Generated by NVIDIA NVVM Compiler
//
// Compiler Build ID: CL-36424714
// Cuda compilation tools, release 13.0, V13.0.88
// Based on NVVM 20.0.0
//

.version 9.0
.target sm_100
.address_size 64

	// .globl	_Z13matmul_sharedPiS_S_iii
// _ZZ13matmul_sharedPiS_S_iiiE2sA has been demoted
// _ZZ13matmul_sharedPiS_S_iiiE2sB has been demoted

.visible .entry _Z13matmul_sharedPiS_S_iii(
	.param .u64 .ptr .align 1 _Z13matmul_sharedPiS_S_iii_param_0,
	.param .u64 .ptr .align 1 _Z13matmul_sharedPiS_S_iii_param_1,
	.param .u64 .ptr .align 1 _Z13matmul_sharedPiS_S_iii_param_2,
	.param .u32 _Z13matmul_sharedPiS_S_iii_param_3,
	.param .u32 _Z13matmul_sharedPiS_S_iii_param_4,
	.param .u32 _Z13matmul_sharedPiS_S_iii_param_5
)
{
	.reg .pred 	%p<17>;
	.reg .b32 	%r<196>;
	.reg .b64 	%rd<13>;
	// demoted variable
	.shared .align 4 .b8 _ZZ13matmul_sharedPiS_S_iiiE2sA[1024];
	// demoted variable
	.shared .align 4 .b8 _ZZ13matmul_sharedPiS_S_iiiE2sB[1024];
	ld.param.u64 	%rd3, [_Z13matmul_sharedPiS_S_iii_param_0];
	ld.param.u64 	%rd4, [_Z13matmul_sharedPiS_S_iii_param_1];
	ld.param.u64 	%rd5, [_Z13matmul_sharedPiS_S_iii_param_2];
	ld.param.u32 	%r56, [_Z13matmul_sharedPiS_S_iii_param_3];
	ld.param.u32 	%r54, [_Z13matmul_sharedPiS_S_iii_param_4];
	ld.param.u32 	%r55, [_Z13matmul_sharedPiS_S_iii_param_5];
	mov.u32 	%r57, %ctaid.y;
	mov.u32 	%r1, %ntid.y;
	mov.u32 	%r2, %tid.x;
	mad.lo.s32 	%r3, %r57, %r1, %r2;
	mov.u32 	%r58, %ctaid.x;
	mov.u32 	%r59, %ntid.x;
	mov.u32 	%r4, %tid.y;
	mad.lo.s32 	%r5, %r58, %r59, %r4;
	setp.ge.s32 	%p1, %r3, %r56;
	setp.ge.s32 	%p2, %r5, %r55;
	or.pred  	%p3, %p1, %p2;
	@%p3 bra 	$L__BB0_22;
	setp.lt.s32 	%p4, %r54, 1;
	mov.b32 	%r194, 0;
	@%p4 bra 	$L__BB0_21;
	mul.lo.s32 	%r6, %r54, %r3;
	shl.b32 	%r62, %r2, 6;
	mov.u32 	%r63, _ZZ13matmul_sharedPiS_S_iiiE2sA;
	add.s32 	%r7, %r63, %r62;
	mov.u32 	%r64, _ZZ13matmul_sharedPiS_S_iiiE2sB;
	shl.b32 	%r65, %r4, 2;
	add.s32 	%r9, %r64, %r65;
	add.s32 	%r8, %r9, %r62;
	and.b32  	%r10, %r1, 15;
	and.b32  	%r11, %r1, 7;
	and.b32  	%r12, %r1, 2032;
	and.b32  	%r13, %r1, 3;
	and.b32  	%r66, %r1, -16;
	neg.s32 	%r14, %r66;
	add.s32 	%r15, %r7, 32;
	add.s32 	%r16, %r9, 512;
	cvta.to.global.u64 	%rd1, %rd3;
	cvta.to.global.u64 	%rd2, %rd4;
	mov.b32 	%r177, 0;
	mov.u32 	%r194, %r177;
$L__BB0_3:
	add.s32 	%r19, %r177, %r4;
	add.s32 	%r20, %r177, %r2;
	setp.ge.s32 	%p5, %r19, %r54;
	mov.b32 	%r179, 0;
	@%p5 bra 	$L__BB0_5;
	add.s32 	%r68, %r19, %r6;
	mul.wide.s32 	%rd6, %r68, 4;
	add.s64 	%rd7, %rd1, %rd6;
	ld.global.u32 	%r179, [%rd7];
$L__BB0_5:
	shl.b32 	%r70, %r4, 2;
	add.s32 	%r71, %r7, %r70;
	st.shared.u32 	[%r71], %r179;
	setp.ge.s32 	%p6, %r20, %r54;
	mov.b32 	%r180, 0;
	@%p6 bra 	$L__BB0_7;
	mad.lo.s32 	%r72, %r20, %r55, %r5;
	mul.wide.s32 	%rd8, %r72, 4;
	add.s64 	%rd9, %rd2, %rd8;
	ld.global.u32 	%r180, [%rd9];
$L__BB0_7:
	setp.lt.u32 	%p7, %r1, 16;
	st.shared.u32 	[%r8], %r180;
	bar.sync 	0;
	mov.b32 	%r189, 0;
	@%p7 bra 	$L__BB0_10;
	mov.u32 	%r181, %r16;
	mov.u32 	%r182, %r15;
	mov.u32 	%r183, %r14;
$L__BB0_9:
	.pragma "nounroll";
	ld.shared.u32 	%r75, [%r182+-32];
	ld.shared.u32 	%r76, [%r181+-512];
	mad.lo.s32 	%r77, %r76, %r75, %r194;
	ld.shared.u32 	%r78, [%r182+-28];
	ld.shared.u32 	%r79, [%r181+-448];
	mad.lo.s32 	%r80, %r79, %r78, %r77;
	ld.shared.u32 	%r81, [%r182+-24];
	ld.shared.u32 	%r82, [%r181+-384];
	mad.lo.s32 	%r83, %r82, %r81, %r80;
	ld.shared.u32 	%r84, [%r182+-20];
	ld.shared.u32 	%r85, [%r181+-320];
	mad.lo.s32 	%r86, %r85, %r84, %r83;
	ld.shared.u32 	%r87, [%r182+-16];
	ld.shared.u32 	%r88, [%r181+-256];
	mad.lo.s32 	%r89, %r88, %r87, %r86;
	ld.shared.u32 	%r90, [%r182+-12];
	ld.shared.u32 	%r91, [%r181+-192];
	mad.lo.s32 	%r92, %r91, %r90, %r89;
	ld.shared.u32 	%r93, [%r182+-8];
	ld.shared.u32 	%r94, [%r181+-128];
	mad.lo.s32 	%r95, %r94, %r93, %r92;
	ld.shared.u32 	%r96, [%r182+-4];
	ld.shared.u32 	%r97, [%r181+-64];
	mad.lo.s32 	%r98, %r97, %r96, %r95;
	ld.shared.u32 	%r99, [%r182];
	ld.shared.u32 	%r100, [%r181];
	mad.lo.s32 	%r101, %r100, %r99, %r98;
	ld.shared.u32 	%r102, [%r182+4];
	ld.shared.u32 	%r103, [%r181+64];
	mad.lo.s32 	%r104, %r103, %r102, %r101;
	ld.shared.u32 	%r105, [%r182+8];
	ld.shared.u32 	%r106, [%r181+128];
	mad.lo.s32 	%r107, %r106, %r105, %r104;
	ld.shared.u32 	%r108, [%r182+12];
	ld.shared.u32 	%r109, [%r181+192];
	mad.lo.s32 	%r110, %r109, %r108, %r107;
	ld.shared.u32 	%r111, [%r182+16];
	ld.shared.u32 	%r112, [%r181+256];
	mad.lo.s32 	%r113, %r112, %r111, %r110;
	ld.shared.u32 	%r114, [%r182+20];
	ld.shared.u32 	%r115, [%r181+320];
	mad.lo.s32 	%r116, %r115, %r114, %r113;
	ld.shared.u32 	%r117, [%r182+24];
	ld.shared.u32 	%r118, [%r181+384];
	mad.lo.s32 	%r119, %r118, %r117, %r116;
	ld.shared.u32 	%r120, [%r182+28];
	ld.shared.u32 	%r121, [%r181+448];
	mad.lo.s32 	%r194, %r121, %r120, %r119;
	add.s32 	%r183, %r183, 16;
	add.s32 	%r182, %r182, 64;
	add.s32 	%r181, %r181, 1024;
	setp.ne.s32 	%p8, %r183, 0;
	mov.u32 	%r189, %r12;
	@%p8 bra 	$L__BB0_9;
$L__BB0_10:
	setp.eq.s32 	%p9, %r10, 0;
	@%p9 bra 	$L__BB0_20;
	add.s32 	%r123, %r10, -1;
	setp.lt.u32 	%p10, %r123, 7;
	@%p10 bra 	$L__BB0_13;
	shl.b32 	%r124, %r189, 2;
	add.s32 	%r125, %r7, %r124;
	ld.shared.u32 	%r126, [%r125];
	shl.b32 	%r127, %r189, 6;
	add.s32 	%r128, %r9, %r127;
	ld.shared.u32 	%r129, [%r128];
	mad.lo.s32 	%r130, %r129, %r126, %r194;
	ld.shared.u32 	%r131, [%r125+4];
	ld.shared.u32 	%r132, [%r128+64];
	mad.lo.s32 	%r133, %r132, %r131, %r130;
	ld.shared.u32 	%r134, [%r125+8];
	ld.shared.u32 	%r135, [%r128+128];
	mad.lo.s32 	%r136, %r135, %r134, %r133;
	ld.shared.u32 	%r137, [%r125+12];
	ld.shared.u32 	%r138, [%r128+192];
	mad.lo.s32 	%r139, %r138, %r137, %r136;
	ld.shared.u32 	%r140, [%r125+16];
	ld.shared.u32 	%r141, [%r128+256];
	mad.lo.s32 	%r142, %r141, %r140, %r139;
	ld.shared.u32 	%r143, [%r125+20];
	ld.shared.u32 	%r144, [%r128+320];
	mad.lo.s32 	%r145, %r144, %r143, %r142;
	ld.shared.u32 	%r146, [%r125+24];
	ld.shared.u32 	%r147, [%r128+384];
	mad.lo.s32 	%r148, %r147, %r146, %r145;
	ld.shared.u32 	%r149, [%r125+28];
	ld.shared.u32 	%r150, [%r128+448];
	mad.lo.s32 	%r194, %r150, %r149, %r148;
	add.s32 	%r189, %r189, 8;
$L__BB0_13:
	setp.eq.s32 	%p11, %r11, 0;
	@%p11 bra 	$L__BB0_20;
	add.s32 	%r152, %r11, -1;
	setp.lt.u32 	%p12, %r152, 3;
	@%p12 bra 	$L__BB0_16;
	shl.b32 	%r153, %r189, 2;
	add.s32 	%r154, %r7, %r153;
	ld.shared.u32 	%r155, [%r154];
	shl.b32 	%r156, %r189, 6;
	add.s32 	%r157, %r9, %r156;
	ld.shared.u32 	%r158, [%r157];
	mad.lo.s32 	%r159, %r158, %r155, %r194;
	ld.shared.u32 	%r160, [%r154+4];
	ld.shared.u32 	%r161, [%r157+64];
	mad.lo.s32 	%r162, %r161, %r160, %r159;
	ld.shared.u32 	%r163, [%r154+8];
	ld.shared.u32 	%r164, [%r157+128];
	mad.lo.s32 	%r165, %r164, %r163, %r162;
	ld.shared.u32 	%r166, [%r154+12];
	ld.shared.u32 	%r167, [%r157+192];
	mad.lo.s32 	%r194, %r167, %r166, %r165;
	add.s32 	%r189, %r189, 4;
$L__BB0_16:
	setp.eq.s32 	%p13, %r13, 0;
	@%p13 bra 	$L__BB0_20;
	setp.eq.s32 	%p14, %r13, 1;
	shl.b32 	%r168, %r189, 2;
	add.s32 	%r46, %r7, %r168;
	ld.shared.u32 	%r169, [%r46];
	shl.b32 	%r170, %r189, 6;
	add.s32 	%r47, %r9, %r170;
	ld.shared.u32 	%r171, [%r47];
	mad.lo.s32 	%r194, %r171, %r169, %r194;
	@%p14 bra 	$L__BB0_20;
	setp.eq.s32 	%p15, %r13, 2;
	ld.shared.u32 	%r172, [%r46+4];
	ld.shared.u32 	%r173, [%r47+64];
	mad.lo.s32 	%r194, %r173, %r172, %r194;
	@%p15 bra 	$L__BB0_20;
	ld.shared.u32 	%r174, [%r46+8];
	ld.shared.u32 	%r175, [%r47+128];
	mad.lo.s32 	%r194, %r175, %r174, %r194;
$L__BB0_20:
	bar.sync 	0;
	add.s32 	%r177, %r177, %r1;
	setp.lt.s32 	%p16, %r177, %r54;
	@%p16 bra 	$L__BB0_3;
$L__BB0_21:
	mad.lo.s32 	%r176, %r55, %r3, %r5;
	cvta.to.global.u64 	%rd10, %rd5;
	mul.wide.s32 	%rd11, %r176, 4;
	add.s64 	%rd12, %rd10, %rd11;
	st.global.u32 	[%rd12], %r194;
$L__BB0_22:
	ret;

}


// ===== COMPILED SASS (sm_100) =====

	.target	sm_100

	.elftype	@"ET_EXEC"


//--------------------- .note.nv.tkinfo           --------------------------
	.section	.note.nv.tkinfo,"",@"SHT_NOTE"
	.sectionflags	@"SHF_NOTE_NV_TKINFO"
	.tkinfo
        /*0018*/ 	.word	0x00000002
        /*0030*/ 	.string	""
        /*0030*/ 	.string	"ptxas"
        /*0030*/ 	.string	"Cuda compilation tools, release 13.0, V13.0.88"
        /*0030*/ 	.string	"Build cuda_13.0.r13.0/compiler.36424714_0"
        /*0030*/ 	.string	"-arch sm_100 -m 64 "



//--------------------- .note.nv.cuinfo           --------------------------
	.section	.note.nv.cuinfo,"",@"SHT_NOTE"
	.sectionflags	@"SHF_NOTE_NV_CUINFO"
        /*0018*/ 	.short	0x0002
        /*001a*/ 	.short	0x0064
        /*001c*/ 	.short	0x0082
	.zero		2


//--------------------- .nv.info                  --------------------------
	.section	.nv.info,"",@"SHT_CUDA_INFO"
	.align	4


	//----- nvinfo : EIATTR_REGCOUNT
	.align		4
        /*0000*/ 	.byte	0x04, 0x2f
        /*0002*/ 	.short	(.L_1 - .L_0)
	.align		4
.L_0:
        /*0004*/ 	.word	index@(_Z13matmul_sharedPiS_S_iii)
        /*0008*/ 	.word	0x0000001f


	//----- nvinfo : EIATTR_FRAME_SIZE
	.align		4
.L_1:
        /*000c*/ 	.byte	0x04, 0x11
        /*000e*/ 	.short	(.L_3 - .L_2)
	.align		4
.L_2:
        /*0010*/ 	.word	index@(_Z13matmul_sharedPiS_S_iii)
        /*0014*/ 	.word	0x00000000


	//----- nvinfo : EIATTR_MIN_STACK_SIZE
	.align		4
.L_3:
        /*0018*/ 	.byte	0x04, 0x12
        /*001a*/ 	.short	(.L_5 - .L_4)
	.align		4
.L_4:
        /*001c*/ 	.word	index@(_Z13matmul_sharedPiS_S_iii)
        /*0020*/ 	.word	0x00000000
.L_5:


//--------------------- .nv.compat                --------------------------
	.section	.nv.compat,"",@"SHT_CUDA_COMPAT_INFO"
	.align	4
        /*0000*/ 	.byte	0x02, 0x09, 0x00, 0x00, 0x02, 0x02, 0x01, 0x00, 0x02, 0x05, 0x05, 0x00, 0x03, 0x07, 0x01, 0x01
        /*0010*/ 	.byte	0x02, 0x03, 0x00, 0x00, 0x02, 0x06, 0x01, 0x00, 0x04, 0x0b, 0x08, 0x00, 0x09, 0x00, 0x00, 0x00
        /*0020*/ 	.byte	0x00, 0x00, 0x00, 0x00


//--------------------- .nv.info._Z13matmul_sharedPiS_S_iii --------------------------
	.section	.nv.info._Z13matmul_sharedPiS_S_iii,"",@"SHT_CUDA_INFO"
	.sectionflags	@""
	.align	4


	//----- nvinfo : EIATTR_CUDA_API_VERSION
	.align		4
        /*0000*/ 	.byte	0x04, 0x37
        /*0002*/ 	.short	(.L_7 - .L_6)
.L_6:
        /*0004*/ 	.word	0x00000082


	//----- nvinfo : EIATTR_KPARAM_INFO
	.align		4
.L_7:
        /*0008*/ 	.byte	0x04, 0x17
        /*000a*/ 	.short	(.L_9 - .L_8)
.L_8:
        /*000c*/ 	.word	0x00000000
        /*0010*/ 	.short	0x0005
        /*0012*/ 	.short	0x0020
        /*0014*/ 	.byte	0x00, 0xf0, 0x11, 0x00


	//----- nvinfo : EIATTR_KPARAM_INFO
	.align		4
.L_9:
        /*0018*/ 	.byte	0x04, 0x17
        /*001a*/ 	.short	(.L_11 - .L_10)
.L_10:
        /*001c*/ 	.word	0x00000000
        /*0020*/ 	.short	0x0004
        /*0022*/ 	.short	0x001c
        /*0024*/ 	.byte	0x00, 0xf0, 0x11, 0x00


	//----- nvinfo : EIATTR_KPARAM_INFO
	.align		4
.L_11:
        /*0028*/ 	.byte	0x04, 0x17
        /*002a*/ 	.short	(.L_13 - .L_12)
.L_12:
        /*002c*/ 	.word	0x00000000
        /*0030*/ 	.short	0x0003
        /*0032*/ 	.short	0x0018
        /*0034*/ 	.byte	0x00, 0xf0, 0x11, 0x00


	//----- nvinfo : EIATTR_KPARAM_INFO
	.align		4
.L_13:
        /*0038*/ 	.byte	0x04, 0x17
        /*003a*/ 	.short	(.L_15 - .L_14)
.L_14:
        /*003c*/ 	.word	0x00000000
        /*0040*/ 	.short	0x0002
        /*0042*/ 	.short	0x0010
        /*0044*/ 	.byte	0x00, 0xf5, 0x21, 0x00


	//----- nvinfo : EIATTR_KPARAM_INFO
	.align		4
.L_15:
        /*0048*/ 	.byte	0x04, 0x17
        /*004a*/ 	.short	(.L_17 - .L_16)
.L_16:
        /*004c*/ 	.word	0x00000000
        /*0050*/ 	.short	0x0001
        /*0052*/ 	.short	0x0008
        /*0054*/ 	.byte	0x00, 0xf5, 0x21, 0x00


	//----- nvinfo : EIATTR_KPARAM_INFO
	.align		4
.L_17:
        /*0058*/ 	.byte	0x04, 0x17
        /*005a*/ 	.short	(.L_19 - .L_18)
.L_18:
        /*005c*/ 	.word	0x00000000
        /*0060*/ 	.short	0x0000
        /*0062*/ 	.short	0x0000
        /*0064*/ 	.byte	0x00, 0xf5, 0x21, 0x00


	//----- nvinfo : EIATTR_SPARSE_MMA_MASK
	.align		4
.L_19:
        /*0068*/ 	.byte	0x03, 0x50
        /*006a*/ 	.short	0x0000


	//----- nvinfo : EIATTR_MAXREG_COUNT
	.align		4
        /*006c*/ 	.byte	0x03, 0x1b
        /*006e*/ 	.short	0x00ff


	//----- nvinfo : EIATTR_NUM_BARRIERS
	.align		4
        /*0070*/ 	.byte	0x02, 0x4c
        /*0072*/ 	.byte	0x01
	.zero		1


	//----- nvinfo : EIATTR_MERCURY_ISA_VERSION
	.align		4
        /*0074*/ 	.byte	0x03, 0x5f
        /*0076*/ 	.short	0x0101


	//----- nvinfo : EIATTR_UNUSED_LOAD_BYTE_OFFSET
	.align		4
        /*0078*/ 	.byte	0x04, 0x44
        /*007a*/ 	.short	(.L_21 - .L_20)


	//   ....[0]....
.L_20:
        /*007c*/ 	.word	0x000009b0
        /*0080*/ 	.word	0x00000fff


	//----- nvinfo : EIATTR_VRC_CTA_INIT_COUNT
	.align		4
.L_21:
        /*0084*/ 	.byte	0x02, 0x4a
	.zero		1
	.zero		1


	//----- nvinfo : EIATTR_EXIT_INSTR_OFFSETS
	.align		4
        /*0088*/ 	.byte	0x04, 0x1c
        /*008a*/ 	.short	(.L_23 - .L_22)


	//   ....[0]....
.L_22:
        /*008c*/ 	.word	0x000000d0


	//   ....[1]....
        /*0090*/ 	.word	0x00000ab0


	//----- nvinfo : EIATTR_CBANK_PARAM_SIZE
	.align		4
.L_23:
        /*0094*/ 	.byte	0x03, 0x19
        /*0096*/ 	.short	0x0024


	//----- nvinfo : EIATTR_PARAM_CBANK
	.align		4
        /*0098*/ 	.byte	0x04, 0x0a
        /*009a*/ 	.short	(.L_25 - .L_24)
	.align		4
.L_24:
        /*009c*/ 	.word	index@(.nv.constant0._Z13matmul_sharedPiS_S_iii)
        /*00a0*/ 	.short	0x0380
        /*00a2*/ 	.short	0x0024


	//----- nvinfo : EIATTR_SW_WAR
	.align		4
.L_25:
        /*00a4*/ 	.byte	0x04, 0x36
        /*00a6*/ 	.short	(.L_27 - .L_26)
.L_26:
        /*00a8*/ 	.word	0x00000008
.L_27:


//--------------------- .nv.callgraph             --------------------------
	.section	.nv.callgraph,"",@"SHT_CUDA_CALLGRAPH"
	.align	4
	.sectionentsize	8
	.align		4
        /*0000*/ 	.word	0x00000000
	.align		4
        /*0004*/ 	.word	0xffffffff
	.align		4
        /*0008*/ 	.word	0x00000000
	.align		4
        /*000c*/ 	.word	0xfffffffe
	.align		4
        /*0010*/ 	.word	0x00000000
	.align		4
        /*0014*/ 	.word	0xfffffffd
	.align		4
        /*0018*/ 	.word	0x00000000
	.align		4
        /*001c*/ 	.word	0xfffffffc


//--------------------- .text._Z13matmul_sharedPiS_S_iii --------------------------
	.section	.text._Z13matmul_sharedPiS_S_iii,"ax",@progbits
	.align	128
        .global         _Z13matmul_sharedPiS_S_iii
        .type           _Z13matmul_sharedPiS_S_iii,@function
        .size           _Z13matmul_sharedPiS_S_iii,(.L_x_8 - _Z13matmul_sharedPiS_S_iii)
        .other          _Z13matmul_sharedPiS_S_iii,@"STO_CUDA_ENTRY STV_DEFAULT"
_Z13matmul_sharedPiS_S_iii:
.text._Z13matmul_sharedPiS_S_iii:
[----:B------:R-:W-:Y:S01]  /*0000*/  LDC R1, c[0x0][0x37c] ;  /* 0x0000df00ff017b82 */ /* 0x000fe20000000800 */
[----:B------:R-:W0:Y:S07]  /*0010*/  S2R R0, SR_TID.Y ;  /* 0x0000000000007919 */ /* 0x000e2e0000002200 */
[----:B------:R-:W1:Y:S01]  /*0020*/  LDC R3, c[0x0][0x364] ;  /* 0x0000d900ff037b82 */ /* 0x000e620000000800 */
[----:B------:R-:W2:Y:S01]  /*0030*/  LDCU UR6, c[0x0][0x3a0] ;  /* 0x00007400ff0677ac */ /* 0x000ea20008000800 */
[----:B------:R-:W1:Y:S01]  /*0040*/  S2R R2, SR_TID.X ;  /* 0x0000000000027919 */ /* 0x000e620000002100 */
[----:B------:R-:W3:Y:S05]  /*0050*/  LDCU UR7, c[0x0][0x398] ;  /* 0x00007300ff0777ac */ /* 0x000eea0008000800 */
[----:B------:R-:W0:Y:S08]  /*0060*/  S2UR UR5, SR_CTAID.X ;  /* 0x00000000000579c3 */ /* 0x000e300000002500 */
[----:B------:R-:W0:Y:S08]  /*0070*/  LDC R5, c[0x0][0x360] ;  /* 0x0000d800ff057b82 */ /* 0x000e300000000800 */
[----:B------:R-:W1:Y:S01]  /*0080*/  S2UR UR4, SR_CTAID.Y ;  /* 0x00000000000479c3 */ /* 0x000e620000002600 */
[----:B0-----:R-:W-:-:S05]  /*0090*/  IMAD R18, R5, UR5, R0 ;  /* 0x0000000505127c24 */ /* 0x001fca000f8e0200 */
[----:B--2---:R-:W-:Y:S01]  /*00a0*/  ISETP.GE.AND P0, PT, R18, UR6, PT ;  /* 0x0000000612007c0c */ /* 0x004fe2000bf06270 */
[----:B-1----:R-:W-:-:S05]  /*00b0*/  IMAD R21, R3, UR4, R2 ;  /* 0x0000000403157c24 */ /* 0x002fca000f8e0202 */
[----:B---3--:R-:W-:-:S13]  /*00c0*/  ISETP.GE.OR P0, PT, R21, UR7, P0 ;  /* 0x0000000715007c0c */ /* 0x008fda0008706670 */
[----:B------:R-:W-:Y:S05]  /*00d0*/  @P0 EXIT ;  /* 0x000000000000094d */ /* 0x000fea0003800000 */
[----:B------:R-:W0:Y:S01]  /*00e0*/  LDCU UR4, c[0x0][0x39c] ;  /* 0x00007380ff0477ac */ /* 0x000e220008000800 */
[----:B------:R-:W-:Y:S01]  /*00f0*/  HFMA2 R25, -RZ, RZ, 0, 0 ;  /* 0x00000000ff197431 */ /* 0x000fe200000001ff */
[----:B------:R-:W1:Y:S01]  /*0100*/  LDCU.64 UR8, c[0x0][0x358] ;  /* 0x00006b00ff0877ac */ /* 0x000e620008000a00 */
[----:B0-----:R-:W-:-:S09]  /*0110*/  UISETP.GE.AND UP0, UPT, UR4, 0x1, UPT ;  /* 0x000000010400788c */ /* 0x001fd2000bf06270 */
[----:B-1----:R-:W-:Y:S05]  /*0120*/  BRA.U !UP0, `(.L_x_0) ;  /* 0x00000009084c7547 */ /* 0x002fea000b800000 */
[----:B------:R-:W0:Y:S01]  /*0130*/  S2UR UR6, SR_CgaCtaId ;  /* 0x00000000000679c3 */ /* 0x000e220000008800 */
[----:B------:R-:W-:Y:S01]  /*0140*/  UMOV UR4, 0x400 ;  /* 0x0000040000047882 */ /* 0x000fe20000000000 */
[C---:B------:R-:W-:Y:S01]  /*0150*/  LOP3.LUT R4, R3.reuse, 0xfffffff0, RZ, 0xc0, !PT ;  /* 0xfffffff003047812 */ /* 0x040fe200078ec0ff */
[----:B------:R-:W-:Y:S01]  /*0160*/  UIADD3 UR5, UPT, UPT, UR4, 0x400, URZ ;  /* 0x0000040004057890 */ /* 0x000fe2000fffe0ff */
[C---:B------:R-:W-:Y:S02]  /*0170*/  LOP3.LUT R15, R3.reuse, 0xf, RZ, 0xc0, !PT ;  /* 0x0000000f030f7812 */ /* 0x040fe400078ec0ff */
[C---:B------:R-:W-:Y:S02]  /*0180*/  LOP3.LUT R14, R3.reuse, 0x7, RZ, 0xc0, !PT ;  /* 0x00000007030e7812 */ /* 0x040fe400078ec0ff */
[C---:B------:R-:W-:Y:S02]  /*0190*/  LOP3.LUT R13, R3.reuse, 0x7f0, RZ, 0xc0, !PT ;  /* 0x000007f0030d7812 */ /* 0x040fe400078ec0ff */
[----:B------:R-:W-:-:S02]  /*01a0*/  LOP3.LUT R12, R3, 0x3, RZ, 0xc0, !PT ;  /* 0x00000003030c7812 */ /* 0x000fc400078ec0ff */
[----:B------:R-:W-:Y:S02]  /*01b0*/  MOV R5, RZ ;  /* 0x000000ff00057202 */ /* 0x000fe40000000f00 */
[----:B------:R-:W-:Y:S02]  /*01c0*/  MOV R25, RZ ;  /* 0x000000ff00197202 */ /* 0x000fe40000000f00 */
[----:B------:R-:W-:Y:S01]  /*01d0*/  IADD3 R4, PT, PT, -R4, RZ, RZ ;  /* 0x000000ff04047210 */ /* 0x000fe20007ffe1ff */
[----:B0-----:R-:W-:Y:S02]  /*01e0*/  ULEA UR4, UR6, UR4, 0x18 ;  /* 0x0000000406047291 */ /* 0x001fe4000f8ec0ff */
[----:B------:R-:W-:-:S04]  /*01f0*/  ULEA UR5, UR6, UR5, 0x18 ;  /* 0x0000000506057291 */ /* 0x000fc8000f8ec0ff */
[----:B------:R-:W-:Y:S02]  /*0200*/  LEA R19, R2, UR4, 0x6 ;  /* 0x0000000402137c11 */ /* 0x000fe4000f8e30ff */
[----:B------:R-:W-:-:S03]  /*0210*/  LEA R17, R0, UR5, 0x2 ;  /* 0x0000000500117c11 */ /* 0x000fc6000f8e10ff */
[----:B------:R-:W-:Y:S01]  /*0220*/  VIADD R7, R19, 0x20 ;  /* 0x0000002013077836 */ /* 0x000fe20000000000 */
[----:B------:R-:W-:Y:S02]  /*0230*/  LEA R16, R2, R17, 0x6 ;  /* 0x0000001102107211 */ /* 0x000fe400078e30ff */
[----:B------:R-:W-:-:S07]  /*0240*/  IADD3 R6, PT, PT, R17, 0x200, RZ ;  /* 0x0000020011067810 */ /* 0x000fce0007ffe0ff */
.L_x_6:
[----:B0-----:R-:W0:Y:S01]  /*0250*/  LDCU UR4, c[0x0][0x39c] ;  /* 0x00007380ff0477ac */ /* 0x001e220008000800 */
[----:B------:R-:W-:Y:S01]  /*0260*/  IADD3 R27, PT, PT, R2, R5, RZ ;  /* 0x00000005021b7210 */ /* 0x000fe20007ffe0ff */
[----:B------:R-:W-:-:S03]  /*0270*/  IMAD.IADD R20, R0, 0x1, R5 ;  /* 0x0000000100147824 */ /* 0x000fc600078e0205 */
[----:B0-----:R-:W-:Y:S02]  /*0280*/  ISETP.GE.AND P1, PT, R27, UR4, PT ;  /* 0x000000041b007c0c */ /* 0x001fe4000bf26270 */
[----:B------:R-:W-:-:S11]  /*0290*/  ISETP.GE.AND P0, PT, R20, UR4, PT ;  /* 0x0000000414007c0c */ /* 0x000fd6000bf06270 */
[----:B------:R-:W0:Y:S02]  /*02a0*/  @!P1 LDC R22, c[0x0][0x3a0] ;  /* 0x0000e800ff169b82 */ /* 0x000e240000000800 */
[----:B------:R-:W-:-:S06]  /*02b0*/  @!P0 IMAD R23, R21, UR4, R20 ;  /* 0x0000000415178c24 */ /* 0x000fcc000f8e0214 */
[----:B------:R-:W1:Y:S08]  /*02c0*/  @!P1 LDC.64 R8, c[0x0][0x388] ;  /* 0x0000e200ff089b82 */ /* 0x000e700000000a00 */
[----:B------:R-:W2:Y:S01]  /*02d0*/  @!P0 LDC.64 R10, c[0x0][0x380] ;  /* 0x0000e000ff0a8b82 */ /* 0x000ea20000000a00 */
[----:B0-----:R-:W-:Y:S01]  /*02e0*/  @!P1 IMAD R27, R27, R22, R18 ;  /* 0x000000161b1b9224 */ /* 0x001fe200078e0212 */
[----:B------:R-:W-:-:S03]  /*02f0*/  MOV R22, RZ ;  /* 0x000000ff00167202 */ /* 0x000fc60000000f00 */
[----:B-1----:R-:W-:-:S04]  /*0300*/  @!P1 IMAD.WIDE R8, R27, 0x4, R8 ;  /* 0x000000041b089825 */ /* 0x002fc800078e0208 */
[----:B------:R-:W-:Y:S02]  /*0310*/  HFMA2 R27, -RZ, RZ, 0, 0 ;  /* 0x00000000ff1b7431 */ /* 0x000fe400000001ff */
[----:B--2---:R-:W-:-:S04]  /*0320*/  @!P0 IMAD.WIDE R10, R23, 0x4, R10 ;  /* 0x00000004170a8825 */ /* 0x004fc800078e020a */
[----:B------:R-:W2:Y:S04]  /*0330*/  @!P1 LDG.E R27, desc[UR8][R8.64] ;  /* 0x00000008081b9981 */ /* 0x000ea8000c1e1900 */
[----:B------:R-:W3:Y:S01]  /*0340*/  @!P0 LDG.E R22, desc[UR8][R10.64] ;  /* 0x000000080a168981 */ /* 0x000ee2000c1e1900 */
[C---:B------:R-:W-:Y:S02]  /*0350*/  ISETP.GE.U32.AND P1, PT, R3.reuse, 0x10, PT ;  /* 0x000000100300780c */ /* 0x040fe40003f26070 */
[----:B------:R-:W-:Y:S01]  /*0360*/  LEA R23, R0, R19, 0x2 ;  /* 0x0000001300177211 */ /* 0x000fe200078e10ff */
[----:B------:R-:W-:Y:S01]  /*0370*/  IMAD.IADD R5, R3, 0x1, R5 ;  /* 0x0000000103057824 */ /* 0x000fe200078e0205 */
[----:B------:R-:W-:-:S04]  /*0380*/  MOV R20, RZ ;  /* 0x000000ff00147202 */ /* 0x000fc80000000f00 */
[----:B------:R-:W-:Y:S01]  /*0390*/  ISETP.GE.AND P0, PT, R5, UR4, PT ;  /* 0x0000000405007c0c */ /* 0x000fe2000bf06270 */
[----:B---3--:R0:W-:Y:S04]  /*03a0*/  STS [R23], R22 ;  /* 0x0000001617007388 */ /* 0x0081e80000000800 */
[----:B--2---:R0:W-:Y:S01]  /*03b0*/  STS [R16], R27 ;  /* 0x0000001b10007388 */ /* 0x0041e20000000800 */
[----:B------:R-:W-:Y:S06]  /*03c0*/  BAR.SYNC.DEFER_BLOCKING 0x0 ;  /* 0x0000000000007b1d */ /* 0x000fec0000010000 */
[----:B------:R-:W-:Y:S05]  /*03d0*/  @!P1 BRA `(.L_x_1) ;  /* 0x0000000000b49947 */ /* 0x000fea0003800000 */
[----:B0-----:R-:W-:Y:S01]  /*03e0*/  MOV R23, R6 ;  /* 0x0000000600177202 */ /* 0x001fe20000000f00 */
[----:B------:R-:W-:Y:S01]  /*03f0*/  IMAD.MOV.U32 R20, RZ, RZ, R4 ;  /* 0x000000ffff147224 */ /* 0x000fe200078e0004 */
[----:B------:R-:W-:-:S07]  /*0400*/  MOV R22, R7 ;  /* 0x0000000700167202 */ /* 0x000fce0000000f00 */
.L_x_2:
[----:B------:R-:W-:Y:S01]  /*0410*/  LDS R24, [R23+-0x200] ;  /* 0xfffe000017187984 */ /* 0x000fe20000000800 */
[----:B------:R-:W-:-:S03]  /*0420*/  IADD3 R20, PT, PT, R20, 0x10, RZ ;  /* 0x0000001014147810 */ /* 0x000fc60007ffe0ff */
[----:B------:R-:W0:Y:S01]  /*0430*/  LDS.128 R8, [R22+-0x20] ;  /* 0xffffe00016087984 */ /* 0x000e220000000c00 */
[----:B------:R-:W-:-:S03]  /*0440*/  ISETP.NE.AND P1, PT, R20, RZ, PT ;  /* 0x000000ff1400720c */ /* 0x000fc60003f25270 */
[----:B------:R-:W1:Y:S01]  /*0450*/  LDS R26, [R23+-0x1c0] ;  /* 0xfffe4000171a7984 */ /* 0x000e620000000800 */
[----:B0-----:R-:W-:-:S03]  /*0460*/  IMAD R8, R8, R24, R25 ;  /* 0x0000001808087224 */ /* 0x001fc600078e0219 */
[----:B------:R-:W0:Y:S01]  /*0470*/  LDS R24, [R23+-0x180] ;  /* 0xfffe800017187984 */ /* 0x000e220000000800 */
[----:B-1----:R-:W-:-:S03]  /*0480*/  IMAD R9, R26, R9, R8 ;  /* 0x000000091a097224 */ /* 0x002fc600078e0208 */
[----:B------:R-:W1:Y:S04]  /*0490*/  LDS R25, [R23+-0x140] ;  /* 0xfffec00017197984 */ /* 0x000e680000000800 */
[----:B------:R-:W-:Y:S01]  /*04a0*/  LDS R26, [R23+-0xc0] ;  /* 0xffff4000171a7984 */ /* 0x000fe20000000800 */
[----:B0-----:R-:W-:-:S03]  /*04b0*/  IMAD R10, R24, R10, R9 ;  /* 0x0000000a180a7224 */ /* 0x001fc600078e0209 */
[----:B------:R-:W-:Y:S01]  /*04c0*/  LDS R24, [R23+-0x100] ;  /* 0xffff000017187984 */ /* 0x000fe20000000800 */
[----:B-1----:R-:W-:-:S03]  /*04d0*/  IMAD R25, R25, R11, R10 ;  /* 0x0000000b19197224 */ /* 0x002fc600078e020a */
[----:B------:R-:W0:Y:S02]  /*04e0*/  LDS.128 R8, [R22+-0x10] ;  /* 0xfffff00016087984 */ /* 0x000e240000000c00 */
[----:B0-----:R-:W-:Y:S02]  /*04f0*/  IMAD R8, R8, R24, R25 ;  /* 0x0000001808087224 */ /* 0x001fe400078e0219 */
[----:B------:R-:W0:Y:S02]  /*0500*/  LDS R24, [R23+-0x80] ;  /* 0xffff800017187984 */ /* 0x000e240000000800 */
[----:B------:R-:W-:Y:S02]  /*0510*/  IMAD R9, R26, R9, R8 ;  /* 0x000000091a097224 */ /* 0x000fe400078e0208 */
[----:B------:R-:W1:Y:S04]  /*0520*/  LDS R25, [R23+-0x40] ;  /* 0xffffc00017197984 */ /* 0x000e680000000800 */
[----:B------:R-:W-:Y:S01]  /*0530*/  LDS R26, [R23+0x40] ;  /* 0x00004000171a7984 */ /* 0x000fe20000000800 */
[----:B0-----:R-:W-:-:S03]  /*0540*/  IMAD R10, R24, R10, R9 ;  /* 0x0000000a180a7224 */ /* 0x001fc600078e0209 */
[----:B------:R-:W-:Y:S01]  /*0550*/  LDS R24, [R23] ;  /* 0x0000000017187984 */ /* 0x000fe20000000800 */
[----:B-1----:R-:W-:-:S03]  /*0560*/  IMAD R25, R25, R11, R10 ;  /* 0x0000000b19197224 */ /* 0x002fc600078e020a */
[----:B------:R-:W0:Y:S02]  /*0570*/  LDS.128 R8, [R22] ;  /* 0x0000000016087984 */ /* 0x000e240000000c00 */
[----:B0-----:R-:W-:Y:S02]  /*0580*/  IMAD R8, R8, R24, R25 ;  /* 0x0000001808087224 */ /* 0x001fe400078e0219 */
[----:B------:R-:W0:Y:S02]  /*0590*/  LDS R24, [R23+0x80] ;  /* 0x0000800017187984 */ /* 0x000e240000000800 */
[----:B------:R-:W-:Y:S02]  /*05a0*/  IMAD R9, R26, R9, R8 ;  /* 0x000000091a097224 */ /* 0x000fe400078e0208 */
[----:B------:R-:W1:Y:S04]  /*05b0*/  LDS R25, [R23+0xc0] ;  /* 0x0000c00017197984 */ /* 0x000e680000000800 */
[----:B------:R-:W-:Y:S01]  /*05c0*/  LDS R26, [R23+0x140] ;  /* 0x00014000171a7984 */ /* 0x000fe20000000800 */
[----:B0-----:R-:W-:-:S03]  /*05d0*/  IMAD R10, R24, R10, R9 ;  /* 0x0000000a180a7224 */ /* 0x001fc600078e0209 */
[----:B------:R-:W-:Y:S01]  /*05e0*/  LDS R24, [R23+0x100] ;  /* 0x0001000017187984 */ /* 0x000fe20000000800 */
[----:B-1----:R-:W-:-:S03]  /*05f0*/  IMAD R25, R25, R11, R10 ;  /* 0x0000000b19197224 */ /* 0x002fc600078e020a */
[----:B------:R0:W1:Y:S02]  /*0600*/  LDS.128 R8, [R22+0x10] ;  /* 0x0000100016087984 */ /* 0x0000640000000c00 */
[----:B0-----:R-:W-:Y:S01]  /*0610*/  IADD3 R22, PT, PT, R22, 0x40, RZ ;  /* 0x0000004016167810 */ /* 0x001fe20007ffe0ff */
[----:B-1----:R-:W-:Y:S02]  /*0620*/  IMAD R8, R8, R24, R25 ;  /* 0x0000001808087224 */ /* 0x002fe400078e0219 */
[----:B------:R-:W0:Y:S02]  /*0630*/  LDS R24, [R23+0x180] ;  /* 0x0001800017187984 */ /* 0x000e240000000800 */
[----:B------:R-:W-:Y:S02]  /*0640*/  IMAD R9, R26, R9, R8 ;  /* 0x000000091a097224 */ /* 0x000fe400078e0208 */
[----:B------:R1:W2:Y:S02]  /*0650*/  LDS R25, [R23+0x1c0] ;  /* 0x0001c00017197984 */ /* 0x0002a40000000800 */
[----:B-1----:R-:W-:Y:S01]  /*0660*/  IADD3 R23, PT, PT, R23, 0x400, RZ ;  /* 0x0000040017177810 */ /* 0x002fe20007ffe0ff */
[----:B0-----:R-:W-:-:S04]  /*0670*/  IMAD R10, R24, R10, R9 ;  /* 0x0000000a180a7224 */ /* 0x001fc800078e0209 */
[----:B--2---:R-:W-:Y:S01]  /*0680*/  IMAD R25, R25, R11, R10 ;  /* 0x0000000b19197224 */ /* 0x004fe200078e020a */
[----:B------:R-:W-:Y:S06]  /*0690*/  @P1 BRA `(.L_x_2) ;  /* 0xfffffffc005c1947 */ /* 0x000fec000383ffff */
[----:B------:R-:W-:-:S07]  /*06a0*/  MOV R20, R13 ;  /* 0x0000000d00147202 */ /* 0x000fce0000000f00 */
.L_x_1:
[----:B------:R-:W-:-:S13]  /*06b0*/  ISETP.NE.AND P1, PT, R15, RZ, PT ;  /* 0x000000ff0f00720c */ /* 0x000fda0003f25270 */
[----:B------:R-:W-:Y:S05]  /*06c0*/  @!P1 BRA `(.L_x_3) ;  /* 0x0000000000dc9947 */ /* 0x000fea0003800000 */
[----:B------:R-:W-:Y:S01]  /*06d0*/  VIADD R8, R15, 0xffffffff ;  /* 0xffffffff0f087836 */ /* 0x000fe20000000000 */
[----:B------:R-:W-:-:S04]  /*06e0*/  ISETP.NE.AND P2, PT, R14, RZ, PT ;  /* 0x000000ff0e00720c */ /* 0x000fc80003f45270 */
[----:B------:R-:W-:-:S13]  /*06f0*/  ISETP.GE.U32.AND P1, PT, R8, 0x7, PT ;  /* 0x000000070800780c */ /* 0x000fda0003f26070 */
[----:B------:R-:W-:Y:S05]  /*0700*/  @!P1 BRA `(.L_x_4) ;  /* 0x0000000000549947 */ /* 0x000fea0003800000 */
[C---:B0-----:R-:W-:Y:S02]  /*0710*/  LEA R22, R20.reuse, R17, 0x6 ;  /* 0x0000001114167211 */ /* 0x041fe400078e30ff */
[C---:B------:R-:W-:Y:S02]  /*0720*/  LEA R23, R20.reuse, R19, 0x2 ;  /* 0x0000001314177211 */ /* 0x040fe400078e10ff */
[----:B------:R-:W-:Y:S01]  /*0730*/  IADD3 R20, PT, PT, R20, 0x8, RZ ;  /* 0x0000000814147810 */ /* 0x000fe20007ffe0ff */
[----:B------:R-:W-:Y:S04]  /*0740*/  LDS R24, [R22] ;  /* 0x0000000016187984 */ /* 0x000fe80000000800 */
[----:B------:R-:W0:Y:S04]  /*0750*/  LDS.128 R8, [R23] ;  /* 0x0000000017087984 */ /* 0x000e280000000c00 */
[----:B------:R-:W1:Y:S04]  /*0760*/  LDS R26, [R22+0x40] ;  /* 0x00004000161a7984 */ /* 0x000e680000000800 */
[----:B------:R-:W-:Y:S04]  /*0770*/  LDS R27, [R22+0xc0] ;  /* 0x0000c000161b7984 */ /* 0x000fe80000000800 */
[----:B------:R-:W-:Y:S01]  /*0780*/  LDS R28, [R22+0x1c0] ;  /* 0x0001c000161c7984 */ /* 0x000fe20000000800 */
[----:B0-----:R-:W-:-:S03]  /*0790*/  IMAD R8, R8, R24, R25 ;  /* 0x0000001808087224 */ /* 0x001fc600078e0219 */
[----:B------:R-:W0:Y:S01]  /*07a0*/  LDS R24, [R22+0x80] ;  /* 0x0000800016187984 */ /* 0x000e220000000800 */
[----:B-1----:R-:W-:-:S03]  /*07b0*/  IMAD R9, R26, R9, R8 ;  /* 0x000000091a097224 */ /* 0x002fc600078e0208 */
[----:B------:R-:W-:Y:S04]  /*07c0*/  LDS R25, [R22+0x100] ;  /* 0x0001000016197984 */ /* 0x000fe80000000800 */
[----:B------:R-:W-:Y:S01]  /*07d0*/  LDS R26, [R22+0x180] ;  /* 0x00018000161a7984 */ /* 0x000fe20000000800 */
[----:B0-----:R-:W-:-:S03]  /*07e0*/  IMAD R10, R24, R10, R9 ;  /* 0x0000000a180a7224 */ /* 0x001fc600078e0209 */
[----:B------:R-:W-:Y:S01]  /*07f0*/  LDS R24, [R22+0x140] ;  /* 0x0001400016187984 */ /* 0x000fe20000000800 */
[----:B------:R-:W-:-:S03]  /*0800*/  IMAD R27, R27, R11, R10 ;  /* 0x0000000b1b1b7224 */ /* 0x000fc600078e020a */
[----:B------:R-:W0:Y:S02]  /*0810*/  LDS.128 R8, [R23+0x10] ;  /* 0x0000100017087984 */ /* 0x000e240000000c00 */
[----:B0-----:R-:W-:-:S04]  /*0820*/  IMAD R8, R8, R25, R27 ;  /* 0x0000001908087224 */ /* 0x001fc800078e021b */
[----:B------:R-:W-:-:S04]  /*0830*/  IMAD R9, R24, R9, R8 ;  /* 0x0000000918097224 */ /* 0x000fc800078e0208 */
[----:B------:R-:W-:-:S04]  /*0840*/  IMAD R10, R26, R10, R9 ;  /* 0x0000000a1a0a7224 */ /* 0x000fc800078e0209 */
[----:B------:R-:W-:-:S07]  /*0850*/  IMAD R25, R28, R11, R10 ;  /* 0x0000000b1c197224 */ /* 0x000fce00078e020a */
.L_x_4:
[----:B------:R-:W-:Y:S05]  /*0860*/  @!P2 BRA `(.L_x_3) ;  /* 0x000000000074a947 */ /* 0x000fea0003800000 */
[----:B------:R-:W-:Y:S02]  /*0870*/  IADD3 R8, PT, PT, R14, -0x1, RZ ;  /* 0xffffffff0e087810 */ /* 0x000fe40007ffe0ff */
[----:B------:R-:W-:Y:S02]  /*0880*/  ISETP.NE.AND P2, PT, R12, RZ, PT ;  /* 0x000000ff0c00720c */ /* 0x000fe40003f45270 */
[----:B------:R-:W-:-:S13]  /*0890*/  ISETP.GE.U32.AND P1, PT, R8, 0x3, PT ;  /* 0x000000030800780c */ /* 0x000fda0003f26070 */
[----:B------:R-:W-:Y:S05]  /*08a0*/  @!P1 BRA `(.L_x_5) ;  /* 0x0000000000309947 */ /* 0x000fea0003800000 */
[C---:B------:R-:W-:Y:S01]  /*08b0*/  LEA R8, R20.reuse, R19, 0x2 ;  /* 0x0000001314087211 */ /* 0x040fe200078e10ff */
[C---:B0-----:R-:W-:Y:S01]  /*08c0*/  IMAD R22, R20.reuse, 0x40, R17 ;  /* 0x0000004014167824 */ /* 0x041fe200078e0211 */
[----:B------:R-:W-:-:S04]  /*08d0*/  IADD3 R20, PT, PT, R20, 0x4, RZ ;  /* 0x0000000414147810 */ /* 0x000fc80007ffe0ff */
[----:B------:R-:W-:Y:S04]  /*08e0*/  LDS R23, [R22] ;  /* 0x0000000016177984 */ /* 0x000fe80000000800 */
[----:B------:R-:W0:Y:S04]  /*08f0*/  LDS.128 R8, [R8] ;  /* 0x0000000008087984 */ /* 0x000e280000000c00 */
[----:B------:R-:W1:Y:S04]  /*0900*/  LDS R26, [R22+0x40] ;  /* 0x00004000161a7984 */ /* 0x000e680000000800 */
[----:B------:R-:W2:Y:S04]  /*0910*/  LDS R27, [R22+0x80] ;  /* 0x00008000161b7984 */ /* 0x000ea80000000800 */
[----:B------:R-:W3:Y:S01]  /*0920*/  LDS R28, [R22+0xc0] ;  /* 0x0000c000161c7984 */ /* 0x000ee20000000800 */
[----:B0-----:R-:W-:-:S04]  /*0930*/  IMAD R24, R8, R23, R25 ;  /* 0x0000001708187224 */ /* 0x001fc800078e0219 */
[----:B-1----:R-:W-:-:S04]  /*0940*/  IMAD R9, R26, R9, R24 ;  /* 0x000000091a097224 */ /* 0x002fc800078e0218 */
[----:B--2---:R-:W-:-:S04]  /*0950*/  IMAD R10, R27, R10, R9 ;  /* 0x0000000a1b0a7224 */ /* 0x004fc800078e0209 */
[----:B---3--:R-:W-:-:S07]  /*0960*/  IMAD R25, R28, R11, R10 ;  /* 0x0000000b1c197224 */ /* 0x008fce00078e020a */
.L_x_5:
[----:B------:R-:W-:Y:S05]  /*0970*/  @!P2 BRA `(.L_x_3) ;  /* 0x000000000030a947 */ /* 0x000fea0003800000 */
[C---:B------:R-:W-:Y:S02]  /*0980*/  LEA R8, R20.reuse, R19, 0x2 ;  /* 0x0000001314087211 */ /* 0x040fe400078e10ff */
[----:B0-----:R-:W-:Y:S02]  /*0990*/  LEA R22, R20, R17, 0x6 ;  /* 0x0000001114167211 */ /* 0x001fe400078e30ff */
[----:B------:R-:W-:Y:S02]  /*09a0*/  ISETP.NE.AND P1, PT, R12, 0x1, PT ;  /* 0x000000010c00780c */ /* 0x000fe40003f25270 */
[----:B------:R-:W-:Y:S04]  /*09b0*/  LDS.128 R8, [R8] ;  /* 0x0000000008087984 */ /* 0x000fe80000000c00 */
[----:B------:R-:W0:Y:S02]  /*09c0*/  LDS R20, [R22] ;  /* 0x0000000016147984 */ /* 0x000e240000000800 */
[----:B0-----:R-:W-:-:S05]  /*09d0*/  IMAD R25, R8, R20, R25 ;  /* 0x0000001408197224 */ /* 0x001fca00078e0219 */
[----:B------:R-:W-:Y:S05]  /*09e0*/  @!P1 BRA `(.L_x_3) ;  /* 0x0000000000149947 */ /* 0x000fea0003800000 */
[----:B------:R-:W-:Y:S01]  /*09f0*/  ISETP.NE.AND P1, PT, R12, 0x2, PT ;  /* 0x000000020c00780c */ /* 0x000fe20003f25270 */
[----:B------:R-:W0:-:S12]  /*0a00*/  LDS R8, [R22+0x40] ;  /* 0x0000400016087984 */ /* 0x000e180000000800 */
[----:B------:R-:W1:Y:S01]  /*0a10*/  @P1 LDS R11, [R22+0x80] ;  /* 0x00008000160b1984 */ /* 0x000e620000000800 */
[----:B0-----:R-:W-:-:S04]  /*0a20*/  IMAD R25, R8, R9, R25 ;  /* 0x0000000908197224 */ /* 0x001fc800078e0219 */
[----:B-1----:R-:W-:-:S07]  /*0a30*/  @P1 IMAD R25, R11, R10, R25 ;  /* 0x0000000a0b191224 */ /* 0x002fce00078e0219 */
.L_x_3:
[----:B------:R-:W-:Y:S06]  /*0a40*/  BAR.SYNC.DEFER_BLOCKING 0x0 ;  /* 0x0000000000007b1d */ /* 0x000fec0000010000 */
[----:B------:R-:W-:Y:S05]  /*0a50*/  @!P0 BRA `(.L_x_6) ;  /* 0xfffffff400fc8947 */ /* 0x000fea000383ffff */
.L_x_0:
[----:B------:R-:W1:Y:S01]  /*0a60*/  LDC.64 R2, c[0x0][0x390] ;  /* 0x0000e400ff027b82 */ /* 0x000e620000000a00 */
[----:B------:R-:W2:Y:S02]  /*0a70*/  LDCU UR4, c[0x0][0x3a0] ;  /* 0x00007400ff0477ac */ /* 0x000ea40008000800 */
[----:B--2---:R-:W-:-:S04]  /*0a80*/  IMAD R21, R21, UR4, R18 ;  /* 0x0000000415157c24 */ /* 0x004fc8000f8e0212 */
[----:B-1----:R-:W-:-:S05]  /*0a90*/  IMAD.WIDE R2, R21, 0x4, R2 ;  /* 0x0000000415027825 */ /* 0x002fca00078e0202 */
[----:B------:R-:W-:Y:S01]  /*0aa0*/  STG.E desc[UR8][R2.64], R25 ;  /* 0x0000001902007986 */ /* 0x000fe2000c101908 */
[----:B------:R-:W-:Y:S05]  /*0ab0*/  EXIT ;  /* 0x000000000000794d */ /* 0x000fea0003800000 */
.L_x_7:
[----:B------:R-:W-:-:S00]  /*0ac0*/  BRA `(.L_x_7) ;  /* 0xfffffffc00fc7947 */ /* 0x000fc0000383ffff */
[----:B------:R-:W-:-:S00]  /*0ad0*/  NOP ;  /* 0x0000000000007918 */ /* 0x000fc00000000000 */
        /* <DEDUP_REMOVED lines=10> */
.L_x_8:


//--------------------- .nv.shared._Z13matmul_sharedPiS_S_iii --------------------------
	.section	.nv.shared._Z13matmul_sharedPiS_S_iii,"aw",@nobits
	.sectionflags	@""
	.align	4
.nv.shared._Z13matmul_sharedPiS_S_iii:
	.zero		3072


//--------------------- .nv.shared.reserved.0     --------------------------
	.section	.nv.shared.reserved.0,"aw",@nobits
	.weak		__nv_reservedSMEM_offset_0_alias
	.size		__nv_reservedSMEM_offset_0_alias, 0, 64
	.other		__nv_reservedSMEM_offset_0_alias,@"STO_CUDA_RESERVED_SHARED STV_DEFAULT"
__nv_reservedSMEM_offset_0_alias:
	.zero		0
	.zero		64


//--------------------- .nv.constant0._Z13matmul_sharedPiS_S_iii --------------------------
	.section	.nv.constant0._Z13matmul_sharedPiS_S_iii,"a",@progbits
	.sectionflags	@""
	.align	4
.nv.constant0._Z13matmul_sharedPiS_S_iii:
	.zero		932


//--------------------- SYMBOLS --------------------------

	.type		.nv.reservedSmem.offset0,@object
	.size		.nv.reservedSmem.offset0,0x4
	.type		.nv.reservedSmem.cap,@object
	.size		.nv.reservedSmem.cap,0x4
